//
// Generated by NVIDIA NVVM Compiler
//
// Compiler Build ID: CL-36424714
// Cuda compilation tools, release 13.0, V13.0.88
// Based on NVVM 20.0.0
//

.version 9.0
.target sm_100
.address_size 64

	// .globl	_Z10copyKernelPKfPfm

.visible .entry _Z10copyKernelPKfPfm(
	.param .u64 .ptr .align 1 _Z10copyKernelPKfPfm_param_0,
	.param .u64 .ptr .align 1 _Z10copyKernelPKfPfm_param_1,
	.param .u64 _Z10copyKernelPKfPfm_param_2
)
{
	.reg .pred 	%p<2>;
	.reg .b32 	%r<5>;
	.reg .b32 	%f<2>;
	.reg .b64 	%rd<10>;

	ld.param.u64 	%rd2, [_Z10copyKernelPKfPfm_param_0];
	ld.param.u64 	%rd3, [_Z10copyKernelPKfPfm_param_1];
	ld.param.u64 	%rd4, [_Z10copyKernelPKfPfm_param_2];
	mov.u32 	%r1, %ctaid.x;
	mov.u32 	%r2, %ntid.x;
	mov.u32 	%r3, %tid.x;
	mad.lo.s32 	%r4, %r1, %r2, %r3;
	cvt.u64.u32 	%rd1, %r4;
	setp.le.u64 	%p1, %rd4, %rd1;
	@%p1 bra 	$L__BB0_2;
	cvta.to.global.u64 	%rd5, %rd2;
	cvta.to.global.u64 	%rd6, %rd3;
	shl.b64 	%rd7, %rd1, 2;
	add.s64 	%rd8, %rd5, %rd7;
	ld.global.f32 	%f1, [%rd8];
	add.s64 	%rd9, %rd6, %rd7;
	st.global.f32 	[%rd9], %f1;
$L__BB0_2:
	ret;

}


// ===== COMPILED SASS (sm_100) =====

	.target	sm_100

	.elftype	@"ET_EXEC"


//--------------------- .note.nv.tkinfo           --------------------------
	.section	.note.nv.tkinfo,"",@"SHT_NOTE"
	.sectionflags	@"SHF_NOTE_NV_TKINFO"
	.tkinfo
        /*0018*/ 	.word	0x00000002
        /*0030*/ 	.string	""
        /*0030*/ 	.string	"ptxas"
        /*0030*/ 	.string	"Cuda compilation tools, release 13.0, V13.0.88"
        /*0030*/ 	.string	"Build cuda_13.0.r13.0/compiler.36424714_0"
        /*0030*/ 	.string	"-arch sm_100 -m 64 "



//--------------------- .note.nv.cuinfo           --------------------------
	.section	.note.nv.cuinfo,"",@"SHT_NOTE"
	.sectionflags	@"SHF_NOTE_NV_CUINFO"
        /*0018*/ 	.short	0x0002
        /*001a*/ 	.short	0x0064
        /*001c*/ 	.short	0x0082
	.zero		2


//--------------------- .nv.info                  --------------------------
	.section	.nv.info,"",@"SHT_CUDA_INFO"
	.align	4


	//----- nvinfo : EIATTR_REGCOUNT
	.align		4
        /*0000*/ 	.byte	0x04, 0x2f
        /*0002*/ 	.short	(.L_1 - .L_0)
	.align		4
.L_0:
        /*0004*/ 	.word	index@(_Z10copyKernelPKfPfm)
        /*0008*/ 	.word	0x00000008


	//----- nvinfo : EIATTR_FRAME_SIZE
	.align		4
.L_1:
        /*000c*/ 	.byte	0x04, 0x11
        /*000e*/ 	.short	(.L_3 - .L_2)
	.align		4
.L_2:
        /*0010*/ 	.word	index@(_Z10copyKernelPKfPfm)
        /*0014*/ 	.word	0x00000000


	//----- nvinfo : EIATTR_MIN_STACK_SIZE
	.align		4
.L_3:
        /*0018*/ 	.byte	0x04, 0x12
        /*001a*/ 	.short	(.L_5 - .L_4)
	.align		4
.L_4:
        /*001c*/ 	.word	index@(_Z10copyKernelPKfPfm)
        /*0020*/ 	.word	0x00000000
.L_5:


//--------------------- .nv.compat                --------------------------
	.section	.nv.compat,"",@"SHT_CUDA_COMPAT_INFO"
	.align	4
        /*0000*/ 	.byte	0x02, 0x09, 0x00, 0x00, 0x02, 0x02, 0x01, 0x00, 0x02, 0x05, 0x05, 0x00, 0x03, 0x07, 0x01, 0x01
        /*0010*/ 	.byte	0x02, 0x03, 0x00, 0x00, 0x02, 0x06, 0x01, 0x00, 0x04, 0x0b, 0x08, 0x00, 0x09, 0x00, 0x00, 0x00
        /*0020*/ 	.byte	0x00, 0x00, 0x00, 0x00


//--------------------- .nv.info._Z10copyKernelPKfPfm --------------------------
	.section	.nv.info._Z10copyKernelPKfPfm,"",@"SHT_CUDA_INFO"
	.sectionflags	@""
	.align	4


	//----- nvinfo : EIATTR_CUDA_API_VERSION
	.align		4
        /*0000*/ 	.byte	0x04, 0x37
        /*0002*/ 	.short	(.L_7 - .L_6)
.L_6:
        /*0004*/ 	.word	0x00000082


	//----- nvinfo : EIATTR_KPARAM_INFO
	.align		4
.L_7:
        /*0008*/ 	.byte	0x04, 0x17
        /*000a*/ 	.short	(.L_9 - .L_8)
.L_8:
        /*000c*/ 	.word	0x00000000
        /*0010*/ 	.short	0x0002
        /*0012*/ 	.short	0x0010
        /*0014*/ 	.byte	0x00, 0xf0, 0x21, 0x00


	//----- nvinfo : EIATTR_KPARAM_INFO
	.align		4
.L_9:
        /*0018*/ 	.byte	0x04, 0x17
        /*001a*/ 	.short	(.L_11 - .L_10)
.L_10:
        /*001c*/ 	.word	0x00000000
        /*0020*/ 	.short	0x0001
        /*0022*/ 	.short	0x0008
        /*0024*/ 	.byte	0x00, 0xf5, 0x21, 0x00


	//----- nvinfo : EIATTR_KPARAM_INFO
	.align		4
.L_11:
        /*0028*/ 	.byte	0x04, 0x17
        /*002a*/ 	.short	(.L_13 - .L_12)
.L_12:
        /*002c*/ 	.word	0x00000000
        /*0030*/ 	.short	0x0000
        /*0032*/ 	.short	0x0000
        /*0034*/ 	.byte	0x00, 0xf5, 0x21, 0x00


	//----- nvinfo : EIATTR_SPARSE_MMA_MASK
	.align		4
.L_13:
        /*0038*/ 	.byte	0x03, 0x50
        /*003a*/ 	.short	0x0000


	//----- nvinfo : EIATTR_MAXREG_COUNT
	.align		4
        /*003c*/ 	.byte	0x03, 0x1b
        /*003e*/ 	.short	0x00ff


	//----- nvinfo : EIATTR_MERCURY_ISA_VERSION
	.align		4
        /*0040*/ 	.byte	0x03, 0x5f
        /*0042*/ 	.short	0x0101


	//----- nvinfo : EIATTR_VRC_CTA_INIT_COUNT
	.align		4
        /*0044*/ 	.byte	0x02, 0x4a
	.zero		1
	.zero		1


	//----- nvinfo : EIATTR_EXIT_INSTR_OFFSETS
	.align		4
        /*0048*/ 	.byte	0x04, 0x1c
        /*004a*/ 	.short	(.L_15 - .L_14)


	//   ....[0]....
.L_14:
        /*004c*/ 	.word	0x00000080


	//   ....[1]....
        /*0050*/ 	.word	0x00000130


	//----- nvinfo : EIATTR_CBANK_PARAM_SIZE
	.align		4
.L_15:
        /*0054*/ 	.byte	0x03, 0x19
        /*0056*/ 	.short	0x0018


	//----- nvinfo : EIATTR_PARAM_CBANK
	.align		4
        /*0058*/ 	.byte	0x04, 0x0a
        /*005a*/ 	.short	(.L_17 - .L_16)
	.align		4
.L_16:
        /*005c*/ 	.word	index@(.nv.constant0._Z10copyKernelPKfPfm)
        /*0060*/ 	.short	0x0380
        /*0062*/ 	.short	0x0018


	//----- nvinfo : EIATTR_SW_WAR
	.align		4
.L_17:
        /*0064*/ 	.byte	0x04, 0x36
        /*0066*/ 	.short	(.L_19 - .L_18)
.L_18:
        /*0068*/ 	.word	0x00000008
.L_19:


//--------------------- .nv.callgraph             --------------------------
	.section	.nv.callgraph,"",@"SHT_CUDA_CALLGRAPH"
	.align	4
	.sectionentsize	8
	.align		4
        /*0000*/ 	.word	0x00000000
	.align		4
        /*0004*/ 	.word	0xffffffff
	.align		4
        /*0008*/ 	.word	0x00000000
	.align		4
        /*000c*/ 	.word	0xfffffffe
	.align		4
        /*0010*/ 	.word	0x00000000
	.align		4
        /*0014*/ 	.word	0xfffffffd
	.align		4
        /*0018*/ 	.word	0x00000000
	.align		4
        /*001c*/ 	.word	0xfffffffc


//--------------------- .text._Z10copyKernelPKfPfm --------------------------
	.section	.text._Z10copyKernelPKfPfm,"ax",@progbits
	.align	128
        .global         _Z10copyKernelPKfPfm
        .type           _Z10copyKernelPKfPfm,@function
        .size           _Z10copyKernelPKfPfm,(.L_x_1 - _Z10copyKernelPKfPfm)
        .other          _Z10copyKernelPKfPfm,@"STO_CUDA_ENTRY STV_DEFAULT"
_Z10copyKernelPKfPfm:
.text._Z10copyKernelPKfPfm:
[----:B------:R-:W-:Y:S01]  /*0000*/  LDC R1, c[0x0][0x37c] ;  /* 0x0000df00ff017b82 */ /* 0x000fe20000000800 */
[----:B------:R-:W0:Y:S07]  /*0010*/  S2R R3, SR_TID.X ;  /* 0x0000000000037919 */ /* 0x000e2e0000002100 */
[----:B------:R-:W0:Y:S01]  /*0020*/  S2UR UR4, SR_CTAID.X ;  /* 0x00000000000479c3 */ /* 0x000e220000002500 */
[----:B------:R-:W1:Y:S07]  /*0030*/  LDCU.64 UR6, c[0x0][0x390] ;  /* 0x00007200ff0677ac */ /* 0x000e6e0008000a00 */
[----:B------:R-:W0:Y:S02]  /*0040*/  LDC R0, c[0x0][0x360] ;  /* 0x0000d800ff007b82 */ /* 0x000e240000000800 */
[----:B0-----:R-:W-:-:S05]  /*0050*/  IMAD R0, R0, UR4, R3 ;  /* 0x0000000400007c24 */ /* 0x001fca000f8e0203 */
[----:B-1----:R-:W-:-:S04]  /*0060*/  ISETP.GE.U32.AND P0, PT, R0, UR6, PT ;  /* 0x0000000600007c0c */ /* 0x002fc8000bf06070 */
[----:B------:R-:W-:-:S13]  /*0070*/  ISETP.GE.U32.AND.EX P0, PT, RZ, UR7, PT, P0 ;  /* 0x00000007ff007c0c */ /* 0x000fda000bf06100 */
[----:B------:R-:W-:Y:S05]  /*0080*/  @P0 EXIT ;  /* 0x000000000000094d */ /* 0x000fea0003800000 */
[----:B------:R-:W0:Y:S01]  /*0090*/  LDCU.128 UR8, c[0x0][0x380] ;  /* 0x00007000ff0877ac */ /* 0x000e220008000c00 */
[----:B------:R-:W-:Y:S01]  /*00a0*/  IMAD.SHL.U32 R4, R0, 0x4, RZ ;  /* 0x0000000400047824 */ /* 0x000fe200078e00ff */
[----:B------:R-:W-:Y:S01]  /*00b0*/  SHF.R.U32.HI R0, RZ, 0x1e, R0 ;  /* 0x0000001eff007819 */ /* 0x000fe20000011600 */
[----:B------:R-:W1:Y:S03]  /*00c0*/  LDCU.64 UR4, c[0x0][0x358] ;  /* 0x00006b00ff0477ac */ /* 0x000e660008000a00 */
[----:B0-----:R-:W-:-:S04]  /*00d0*/  IADD3 R2, P0, PT, R4, UR8, RZ ;  /* 0x0000000804027c10 */ /* 0x001fc8000ff1e0ff */
[----:B------:R-:W-:-:S06]  /*00e0*/  IADD3.X R3, PT, PT, R0, UR9, RZ, P0, !PT ;  /* 0x0000000900037c10 */ /* 0x000fcc00087fe4ff */
[----:B-1----:R-:W2:Y:S01]  /*00f0*/  LDG.E R3, desc[UR4][R2.64] ;  /* 0x0000000402037981 */ /* 0x002ea2000c1e1900 */
[----:B------:R-:W-:-:S04]  /*0100*/  IADD3 R4, P0, PT, R4, UR10, RZ ;  /* 0x0000000a04047c10 */ /* 0x000fc8000ff1e0ff */
[----:B------:R-:W-:-:S05]  /*0110*/  IADD3.X R5, PT, PT, R0, UR11, RZ, P0, !PT ;  /* 0x0000000b00057c10 */ /* 0x000fca00087fe4ff */
[----:B--2---:R-:W-:Y:S01]  /*0120*/  STG.E desc[UR4][R4.64], R3 ;  /* 0x0000000304007986 */ /* 0x004fe2000c101904 */
[----:B------:R-:W-:Y:S05]  /*0130*/  EXIT ;  /* 0x000000000000794d */ /* 0x000fea0003800000 */
.L_x_0:
[----:B------:R-:W-:-:S00]  /*0140*/  BRA `(.L_x_0) ;  /* 0xfffffffc00fc7947 */ /* 0x000fc0000383ffff */
[----:B------:R-:W-:-:S00]  /*0150*/  NOP ;  /* 0x0000000000007918 */ /* 0x000fc00000000000 */
        /* <DEDUP_REMOVED lines=10> */
.L_x_1:


//--------------------- .nv.shared.reserved.0     --------------------------
	.section	.nv.shared.reserved.0,"aw",@nobits
	.weak		__nv_reservedSMEM_offset_0_alias
	.size		__nv_reservedSMEM_offset_0_alias, 0, 64
	.other		__nv_reservedSMEM_offset_0_alias,@"STO_CUDA_RESERVED_SHARED STV_DEFAULT"
__nv_reservedSMEM_offset_0_alias:
	.zero		0
	.zero		64


//--------------------- .nv.constant0._Z10copyKernelPKfPfm --------------------------
	.section	.nv.constant0._Z10copyKernelPKfPfm,"a",@progbits
	.sectionflags	@""
	.align	4
.nv.constant0._Z10copyKernelPKfPfm:
	.zero		920


//--------------------- SYMBOLS --------------------------

	.type		.nv.reservedSmem.offset0,@object
	.size		.nv.reservedSmem.offset0,0x4
